	.headerflags	@"EF_CUDA_TEXMODE_UNIFIED EF_CUDA_64BIT_ADDRESS EF_CUDA_ACCELERATORS EF_CUDA_SM90 EF_CUDA_VIRTUAL_SM(EF_CUDA_SM90)"
	.elftype	@"ET_EXEC"


//--------------------- .nv.info                  --------------------------
	.section	.nv.info,"",@"SHT_CUDA_INFO"
	.align	4


	//----- nvinfo : EIATTR_REGCOUNT
	.align		4
        /*0000*/ 	.byte	0x04, 0x2f
        /*0002*/ 	.short	(.L_1 - .L_0)
	.align		4
.L_0:
        /*0004*/ 	.word	index@(triton_poi_fused_4)
        /*0008*/ 	.word	0x0000001c


	//----- nvinfo : EIATTR_MIN_STACK_SIZE
	.align		4
.L_1:
        /*000c*/ 	.byte	0x04, 0x12
        /*000e*/ 	.short	(.L_3 - .L_2)
	.align		4
.L_2:
        /*0010*/ 	.word	index@(triton_poi_fused_4)
        /*0014*/ 	.word	0x00000000


	//----- nvinfo : EIATTR_FRAME_SIZE
	.align		4
.L_3:
        /*0018*/ 	.byte	0x04, 0x11
        /*001a*/ 	.short	(.L_5 - .L_4)
	.align		4
.L_4:
        /*001c*/ 	.word	index@(triton_poi_fused_4)
        /*0020*/ 	.word	0x00000000


	//----- nvinfo : EIATTR_MIN_STACK_SIZE
	.align		4
.L_5:
        /*0024*/ 	.byte	0x04, 0x12
        /*0026*/ 	.short	(.L_7 - .L_6)
	.align		4
.L_6:
        /*0028*/ 	.word	index@(triton_poi_fused_4)
        /*002c*/ 	.word	0x00000000
.L_7:


//--------------------- .nv.info.triton_poi_fused_4 --------------------------
	.section	.nv.info.triton_poi_fused_4,"",@"SHT_CUDA_INFO"
	.sectionflags	@""
	.align	4


	//----- nvinfo : EIATTR_CUDA_API_VERSION
	.align		4
        /*0000*/ 	.byte	0x04, 0x37
        /*0002*/ 	.short	(.L_9 - .L_8)
.L_8:
        /*0004*/ 	.word	0x0000007c


	//----- nvinfo : EIATTR_KPARAM_INFO
	.align		4
.L_9:
        /*0008*/ 	.byte	0x04, 0x17
        /*000a*/ 	.short	(.L_11 - .L_10)
.L_10:
        /*000c*/ 	.word	0x00000000
        /*0010*/ 	.short	0x0003
        /*0012*/ 	.short	0x0014
        /*0014*/ 	.byte	0x00, 0xf0, 0x11, 0x00


	//----- nvinfo : EIATTR_KPARAM_INFO
	.align		4
.L_11:
        /*0018*/ 	.byte	0x04, 0x17
        /*001a*/ 	.short	(.L_13 - .L_12)
.L_12:
        /*001c*/ 	.word	0x00000000
        /*0020*/ 	.short	0x0002
        /*0022*/ 	.short	0x0010
        /*0024*/ 	.byte	0x00, 0xf0, 0x11, 0x00


	//----- nvinfo : EIATTR_KPARAM_INFO
	.align		4
.L_13:
        /*0028*/ 	.byte	0x04, 0x17
        /*002a*/ 	.short	(.L_15 - .L_14)
.L_14:
        /*002c*/ 	.word	0x00000000
        /*0030*/ 	.short	0x0001
        /*0032*/ 	.short	0x0008
        /*0034*/ 	.byte	0x00, 0xf4, 0x21, 0x00


	//----- nvinfo : EIATTR_KPARAM_INFO
	.align		4
.L_15:
        /*0038*/ 	.byte	0x04, 0x17
        /*003a*/ 	.short	(.L_17 - .L_16)
.L_16:
        /*003c*/ 	.word	0x00000000
        /*0040*/ 	.short	0x0000
        /*0042*/ 	.short	0x0000
        /*0044*/ 	.byte	0x00, 0xf4, 0x21, 0x00


	//----- nvinfo : EIATTR_SPARSE_MMA_MASK
	.align		4
.L_17:
        /*0048*/ 	.byte	0x03, 0x50
        /*004a*/ 	.short	0x0000


	//----- nvinfo : EIATTR_MAXREG_COUNT
	.align		4
        /*004c*/ 	.byte	0x03, 0x1b
        /*004e*/ 	.short	0x00ff


	//----- nvinfo : EIATTR_EXIT_INSTR_OFFSETS
	.align		4
        /*0050*/ 	.byte	0x04, 0x1c
        /*0052*/ 	.short	(.L_19 - .L_18)


	//   ....[0]....
.L_18:
        /*0054*/ 	.word	0x000006a0


	//   ....[1]....
        /*0058*/ 	.word	0x000006f0


	//----- nvinfo : EIATTR_REQNTID
	.align		4
.L_19:
        /*005c*/ 	.byte	0x04, 0x10
        /*005e*/ 	.short	(.L_21 - .L_20)
.L_20:
        /*0060*/ 	.word	0x00000080
        /*0064*/ 	.word	0x00000001
        /*0068*/ 	.word	0x00000001


	//----- nvinfo : EIATTR_CBANK_PARAM_SIZE
	.align		4
.L_21:
        /*006c*/ 	.byte	0x03, 0x19
        /*006e*/ 	.short	0x0018


	//----- nvinfo : EIATTR_PARAM_CBANK
	.align		4
        /*0070*/ 	.byte	0x04, 0x0a
        /*0072*/ 	.short	(.L_23 - .L_22)
	.align		4
.L_22:
        /*0074*/ 	.word	index@(.nv.constant0.triton_poi_fused_4)
        /*0078*/ 	.short	0x0210
        /*007a*/ 	.short	0x0018


	//----- nvinfo : EIATTR_SW_WAR
	.align		4
.L_23:
        /*007c*/ 	.byte	0x04, 0x36
        /*007e*/ 	.short	(.L_25 - .L_24)
.L_24:
        /*0080*/ 	.word	0x00000008
.L_25:


//--------------------- .nv.callgraph             --------------------------
	.section	.nv.callgraph,"",@"SHT_CUDA_CALLGRAPH"
	.align	4
	.sectionentsize	8
	.align		4
        /*0000*/ 	.word	0x00000000
	.align		4
        /*0004*/ 	.word	0xffffffff
	.align		4
        /*0008*/ 	.word	0x00000000
	.align		4
        /*000c*/ 	.word	0xfffffffe
	.align		4
        /*0010*/ 	.word	0x00000000
	.align		4
        /*0014*/ 	.word	0xfffffffd
	.align		4
        /*0018*/ 	.word	0x00000000
	.align		4
        /*001c*/ 	.word	0xfffffffc


//--------------------- .text.triton_poi_fused_4  --------------------------
	.section	.text.triton_poi_fused_4,"ax",@progbits
	.sectionflags	@"SHF_BARRIERS=1"
	.align	128
        .global         triton_poi_fused_4
        .type           triton_poi_fused_4,@function
        .size           triton_poi_fused_4,(.L_x_1 - triton_poi_fused_4)
        .other          triton_poi_fused_4,@"STO_CUDA_ENTRY STV_DEFAULT"
triton_poi_fused_4:
.text.triton_poi_fused_4:
[----:B------:R-:W0:Y:S01]  /*0000*/  LDC R1, c[0x0][0x28] ;  /* 0x00000a00ff017b82 */ /* 0x000e220000000800 */
[----:B------:R-:W1:Y:S07]  /*0010*/  S2R R15, SR_TID.X ;  /* 0x00000000000f7919 */ /* 0x000e6e0000002100 */
[----:B------:R-:W2:Y:S01]  /*0020*/  LDC.64 R16, c[0x0][0x210] ;  /* 0x00008400ff107b82 */ /* 0x000ea20000000a00 */
[----:B------:R-:W-:Y:S01]  /*0030*/  CS2R R18, SRZ ;  /* 0x0000000000127805 */ /* 0x000fe2000001ff00 */
[----:B------:R-:W-:Y:S01]  /*0040*/  ULDC.64 UR6, c[0x0][0x208] ;  /* 0x0000820000067ab9 */ /* 0x000fe20000000a00 */
[----:B------:R-:W3:Y:S01]  /*0050*/  S2R R0, SR_CTAID.X ;  /* 0x0000000000007919 */ /* 0x000ee20000002500 */
[----:B------:R-:W4:Y:S01]  /*0060*/  S2R R14, SR_CTAID.Y ;  /* 0x00000000000e7919 */ /* 0x000f220000002600 */
[----:B-1----:R-:W-:Y:S01]  /*0070*/  SHF.R.U32.HI R5, RZ, 0x3, R15 ;  /* 0x00000003ff057819 */ /* 0x002fe2000001160f */
[----:B---3--:R-:W-:-:S03]  /*0080*/  IMAD.SHL.U32 R0, R0, 0x8, RZ ;  /* 0x0000000800007824 */ /* 0x008fc600078e00ff */
[----:B------:R-:W-:Y:S01]  /*0090*/  SGXT.U32 R5, R5, 0x4 ;  /* 0x000000040505781a */ /* 0x000fe20000000000 */
[----:B----4-:R-:W-:Y:S01]  /*00a0*/  IMAD.SHL.U32 R14, R14, 0x80, RZ ;  /* 0x000000800e0e7824 */ /* 0x010fe200078e00ff */
[----:B------:R-:W-:-:S04]  /*00b0*/  LOP3.LUT R3, R0, 0x7, R15, 0xf8, !PT ;  /* 0x0000000700037812 */ /* 0x000fc800078ef80f */
[----:B------:R-:W-:Y:S02]  /*00c0*/  LOP3.LUT R2, R14, R5, RZ, 0xfc, !PT ;  /* 0x000000050e027212 */ /* 0x000fe400078efcff */
[----:B------:R-:W-:Y:S02]  /*00d0*/  ISETP.GE.AND P0, PT, R3, 0x5, PT ;  /* 0x000000050300780c */ /* 0x000fe40003f06270 */
[----:B------:R-:W-:Y:S01]  /*00e0*/  LOP3.LUT R4, R14, 0x10, R5, 0xfe, !PT ;  /* 0x000000100e047812 */ /* 0x000fe200078efe05 */
[C---:B------:R-:W-:Y:S01]  /*00f0*/  IMAD R7, R2.reuse, 0x5, R3 ;  /* 0x0000000502077824 */ /* 0x040fe200078e0203 */
[----:B------:R-:W-:Y:S02]  /*0100*/  ISETP.LT.AND P1, PT, R2, 0x240, !P0 ;  /* 0x000002400200780c */ /* 0x000fe40004721270 */
[----:B------:R-:W-:Y:S01]  /*0110*/  ISETP.LT.AND P2, PT, R4, 0x240, !P0 ;  /* 0x000002400400780c */ /* 0x000fe20004741270 */
[----:B------:R-:W-:Y:S01]  /*0120*/  VIADD R3, R7, 0x50 ;  /* 0x0000005007037836 */ /* 0x000fe20000000000 */
[----:B------:R-:W-:-:S02]  /*0130*/  LOP3.LUT R2, R14, 0x20, R5, 0xfe, !PT ;  /* 0x000000200e027812 */ /* 0x000fc400078efe05 */
[----:B------:R-:W-:Y:S02]  /*0140*/  LOP3.LUT R4, R14, 0x30, R5, 0xfe, !PT ;  /* 0x000000300e047812 */ /* 0x000fe400078efe05 */
[----:B------:R-:W-:Y:S02]  /*0150*/  LOP3.LUT R6, R14, 0x40, R5, 0xfe, !PT ;  /* 0x000000400e067812 */ /* 0x000fe400078efe05 */
[----:B------:R-:W-:Y:S01]  /*0160*/  ISETP.LT.AND P6, PT, R2, 0x240, !P0 ;  /* 0x000002400200780c */ /* 0x000fe200047c1270 */
[----:B--2---:R-:W-:Y:S01]  /*0170*/  IMAD.WIDE R2, R3, 0x4, R16 ;  /* 0x0000000403027825 */ /* 0x004fe200078e0210 */
[----:B------:R-:W-:Y:S02]  /*0180*/  ISETP.LT.AND P5, PT, R4, 0x240, !P0 ;  /* 0x000002400400780c */ /* 0x000fe400047a1270 */
[----:B------:R-:W-:Y:S02]  /*0190*/  ISETP.LT.AND P4, PT, R6, 0x240, !P0 ;  /* 0x000002400600780c */ /* 0x000fe40004781270 */
[----:B------:R-:W-:Y:S01]  /*01a0*/  LOP3.LUT R4, R14, 0x50, R5, 0xfe, !PT ;  /* 0x000000500e047812 */ /* 0x000fe200078efe05 */
[----:B------:R1:W2:Y:S01]  /*01b0*/  @P2 LDG.E.EL R18, desc[UR6][R2.64] ;  /* 0x0000000602122981 */ /* 0x0002a2000c2e1900 */
[----:B------:R-:W-:-:S02]  /*01c0*/  LOP3.LUT R6, R14, 0x60, R5, 0xfe, !PT ;  /* 0x000000600e067812 */ /* 0x000fc400078efe05 */
[----:B------:R-:W-:Y:S02]  /*01d0*/  LOP3.LUT R5, R14, 0x70, R5, 0xfe, !PT ;  /* 0x000000700e057812 */ /* 0x000fe400078efe05 */
[----:B------:R-:W-:Y:S02]  /*01e0*/  ISETP.LT.AND P3, PT, R4, 0x240, !P0 ;  /* 0x000002400400780c */ /* 0x000fe40004761270 */
[----:B------:R-:W-:Y:S02]  /*01f0*/  ISETP.LT.AND P2, PT, R6, 0x240, !P0 ;  /* 0x000002400600780c */ /* 0x000fe40004741270 */
[----:B------:R-:W-:Y:S01]  /*0200*/  ISETP.LT.AND P0, PT, R5, 0x240, !P0 ;  /* 0x000002400500780c */ /* 0x000fe20004701270 */
[C---:B------:R-:W-:Y:S02]  /*0210*/  VIADD R5, R7.reuse, 0x190 ;  /* 0x0000019007057836 */ /* 0x040fe40000000000 */
[C---:B------:R-:W-:Y:S02]  /*0220*/  VIADD R13, R7.reuse, 0xa0 ;  /* 0x000000a0070d7836 */ /* 0x040fe40000000000 */
[----:B------:R-:W-:-:S02]  /*0230*/  VIADD R11, R7, 0xf0 ;  /* 0x000000f0070b7836 */ /* 0x000fc40000000000 */
[C---:B------:R-:W-:Y:S02]  /*0240*/  VIADD R9, R7.reuse, 0x140 ;  /* 0x0000014007097836 */ /* 0x040fe40000000000 */
[C---:B------:R-:W-:Y:S02]  /*0250*/  VIADD R21, R7.reuse, 0x1e0 ;  /* 0x000001e007157836 */ /* 0x040fe40000000000 */
[----:B------:R-:W-:Y:S02]  /*0260*/  VIADD R23, R7, 0x230 ;  /* 0x0000023007177836 */ /* 0x000fe40000000000 */
[----:B-1----:R-:W-:Y:S01]  /*0270*/  IMAD.WIDE R2, R5, 0x4, R16 ;  /* 0x0000000405027825 */ /* 0x002fe200078e0210 */
[----:B------:R-:W-:-:S03]  /*0280*/  CS2R R24, SRZ ;  /* 0x0000000000187805 */ /* 0x000fc6000001ff00 */
[----:B------:R-:W-:-:S04]  /*0290*/  IMAD.WIDE R6, R7, 0x4, R16 ;  /* 0x0000000407067825 */ /* 0x000fc800078e0210 */
[--C-:B------:R-:W-:Y:S01]  /*02a0*/  IMAD.WIDE R12, R13, 0x4, R16.reuse ;  /* 0x000000040d0c7825 */ /* 0x100fe200078e0210 */
[----:B------:R-:W3:Y:S03]  /*02b0*/  @P1 LDG.E.EL R24, desc[UR6][R6.64] ;  /* 0x0000000606181981 */ /* 0x000ee6000c2e1900 */
[--C-:B------:R-:W-:Y:S01]  /*02c0*/  IMAD.WIDE R10, R11, 0x4, R16.reuse ;  /* 0x000000040b0a7825 */ /* 0x100fe200078e0210 */
[----:B------:R1:W4:Y:S03]  /*02d0*/  @P6 LDG.E.EL R19, desc[UR6][R12.64] ;  /* 0x000000060c136981 */ /* 0x000326000c2e1900 */
[----:B------:R-:W-:-:S04]  /*02e0*/  IMAD.WIDE R8, R9, 0x4, R16 ;  /* 0x0000000409087825 */ /* 0x000fc800078e0210 */
[----:B------:R-:W-:Y:S01]  /*02f0*/  IMAD.WIDE R4, R21, 0x4, R16 ;  /* 0x0000000415047825 */ /* 0x000fe200078e0210 */
[----:B------:R-:W-:-:S03]  /*0300*/  CS2R R20, SRZ ;  /* 0x0000000000147805 */ /* 0x000fc6000001ff00 */
[----:B------:R-:W-:Y:S01]  /*0310*/  IMAD.WIDE R16, R23, 0x4, R16 ;  /* 0x0000000417107825 */ /* 0x000fe200078e0210 */
[----:B------:R-:W-:Y:S02]  /*0320*/  CS2R R22, SRZ ;  /* 0x0000000000167805 */ /* 0x000fe4000001ff00 */
[----:B------:R-:W5:Y:S04]  /*0330*/  @P5 LDG.E.EL R20, desc[UR6][R10.64] ;  /* 0x000000060a145981 */ /* 0x000f68000c2e1900 */
[----:B------:R1:W5:Y:S04]  /*0340*/  @P4 LDG.E.EL R21, desc[UR6][R8.64] ;  /* 0x0000000608154981 */ /* 0x000368000c2e1900 */
[----:B------:R1:W5:Y:S04]  /*0350*/  @P3 LDG.E.EL R22, desc[UR6][R2.64] ;  /* 0x0000000602163981 */ /* 0x000368000c2e1900 */
[----:B------:R1:W5:Y:S04]  /*0360*/  @P2 LDG.E.EL R23, desc[UR6][R4.64] ;  /* 0x0000000604172981 */ /* 0x000368000c2e1900 */
[----:B------:R-:W5:Y:S01]  /*0370*/  @P0 LDG.E.EL R25, desc[UR6][R16.64] ;  /* 0x0000000610190981 */ /* 0x000f62000c2e1900 */
[----:B-1----:R-:W1:Y:S01]  /*0380*/  S2R R13, SR_TID.X ;  /* 0x00000000000d7919 */ /* 0x002e620000002100 */
[----:B------:R-:W1:Y:S01]  /*0390*/  S2UR UR5, SR_CgaCtaId ;  /* 0x00000000000579c3 */ /* 0x000e620000008800 */
[----:B------:R-:W-:-:S02]  /*03a0*/  UMOV UR4, 0x400 ;  /* 0x0000040000047882 */ /* 0x000fc40000000000 */
[----:B-1----:R-:W-:Y:S01]  /*03b0*/  UPRMT UR4, UR5, 0x654, UR4 ;  /* 0x0000065405047896 */ /* 0x002fe20008000004 */
[----:B0-----:R-:W-:Y:S01]  /*03c0*/  IMAD.SHL.U32 R8, R13, 0x80, RZ ;  /* 0x000000800d087824 */ /* 0x001fe200078e00ff */
[----:B------:R-:W-:-:S04]  /*03d0*/  SHF.R.U32.HI R10, RZ, 0x3, R13 ;  /* 0x00000003ff0a7819 */ /* 0x000fc8000001160d */
[----:B------:R-:W-:Y:S02]  /*03e0*/  SGXT.U32 R3, R10, 0x4 ;  /* 0x000000040a03781a */ /* 0x000fe40000000000 */
[----:B------:R-:W-:-:S04]  /*03f0*/  LOP3.LUT R8, R8, 0x380, RZ, 0xc0, !PT ;  /* 0x0000038008087812 */ /* 0x000fc800078ec0ff */
[C---:B------:R-:W-:Y:S02]  /*0400*/  LOP3.LUT R2, R8.reuse, R3, RZ, 0xfc, !PT ;  /* 0x0000000308027212 */ /* 0x040fe400078efcff */
[----:B------:R-:W-:-:S05]  /*0410*/  LEA.HI R3, R8, UR4, RZ, 0x1d ;  /* 0x0000000408037c11 */ /* 0x000fca000f8fe8ff */
[----:B------:R-:W-:Y:S01]  /*0420*/  IMAD R12, R2, 0x4, R3 ;  /* 0x00000004020c7824 */ /* 0x000fe200078e0203 */
[----:B------:R-:W-:Y:S01]  /*0430*/  SHF.R.U32.HI R2, RZ, 0x1, R13 ;  /* 0x00000001ff027819 */ /* 0x000fe2000001160d */
[----:B------:R-:W-:-:S03]  /*0440*/  IMAD.SHL.U32 R8, R13, 0x4, RZ ;  /* 0x000000040d087824 */ /* 0x000fc600078e00ff */
[----:B------:R-:W-:Y:S02]  /*0450*/  LOP3.LUT R2, R2, 0x30, RZ, 0xc0, !PT ;  /* 0x0000003002027812 */ /* 0x000fe400078ec0ff */
[----:B------:R-:W-:-:S03]  /*0460*/  LOP3.LUT R8, R8, 0x1fc, RZ, 0xc0, !PT ;  /* 0x000001fc08087812 */ /* 0x000fc600078ec0ff */
[----:B------:R-:W-:-:S04]  /*0470*/  VIADD R3, R2, UR4 ;  /* 0x0000000402037c36 */ /* 0x000fc80008000000 */
[----:B------:R-:W-:Y:S02]  /*0480*/  IMAD R4, R8, 0x4, R3 ;  /* 0x0000000408047824 */ /* 0x000fe400078e0203 */
[----:B------:R-:W-:-:S05]  /*0490*/  IMAD.SHL.U32 R3, R15, 0x4, RZ ;  /* 0x000000040f037824 */ /* 0x000fca00078e00ff */
[----:B------:R-:W-:Y:S02]  /*04a0*/  LOP3.LUT R14, R14, 0x7c, R3, 0xf8, !PT ;  /* 0x0000007c0e0e7812 */ /* 0x000fe400078ef803 */
[----:B------:R-:W-:Y:S01]  /*04b0*/  SHF.R.U32.HI R15, RZ, 0x5, R15 ;  /* 0x00000005ff0f7819 */ /* 0x000fe2000001160f */
[----:B------:R-:W0:Y:S02]  /*04c0*/  LDC.64 R2, c[0x0][0x218] ;  /* 0x00008600ff027b82 */ /* 0x000e240000000a00 */
[----:B------:R-:W-:-:S05]  /*04d0*/  IMAD.HI R9, R14, 0x2aaaaaab, RZ ;  /* 0x2aaaaaab0e097827 */ /* 0x000fca00078e02ff */
[----:B------:R-:W-:-:S04]  /*04e0*/  SHF.R.U32.HI R10, RZ, 0x1f, R9 ;  /* 0x0000001fff0a7819 */ /* 0x000fc80000011609 */
[----:B------:R-:W-:Y:S02]  /*04f0*/  LEA.HI.SX32 R11, R9, R10, 0x1e ;  /* 0x0000000a090b7211 */ /* 0x000fe400078ff2ff */
[----:B------:R-:W-:-:S04]  /*0500*/  SGXT.U32 R9, R15, 0x2 ;  /* 0x000000020f09781a */ /* 0x000fc80000000000 */
[----:B------:R-:W-:Y:S01]  /*0510*/  LOP3.LUT R9, R0, R9, RZ, 0xfc, !PT ;  /* 0x0000000900097212 */ /* 0x000fe200078efcff */
[C---:B------:R-:W-:Y:S01]  /*0520*/  IMAD R0, R11.reuse, -0x18, R14 ;  /* 0xffffffe80b007824 */ /* 0x040fe200078e020e */
[----:B------:R-:W-:Y:S02]  /*0530*/  LOP3.LUT R10, R8, 0x200, RZ, 0xfc, !PT ;  /* 0x00000200080a7812 */ /* 0x000fe400078efcff */
[----:B------:R-:W-:Y:S01]  /*0540*/  ISETP.GE.AND P0, PT, R14, 0x240, PT ;  /* 0x000002400e00780c */ /* 0x000fe20003f06270 */
[----:B------:R-:W-:Y:S01]  /*0550*/  IMAD R0, R11, 0x78, R0 ;  /* 0x000000780b007824 */ /* 0x000fe200078e0200 */
[C---:B------:R-:W-:Y:S02]  /*0560*/  LOP3.LUT R11, R9.reuse, 0x4, RZ, 0xfc, !PT ;  /* 0x00000004090b7812 */ /* 0x040fe400078efcff */
[----:B------:R-:W-:Y:S02]  /*0570*/  SHF.R.U32.HI R10, RZ, 0x3, R10 ;  /* 0x00000003ff0a7819 */ /* 0x000fe4000001160a */
[----:B------:R-:W-:-:S02]  /*0580*/  ISETP.LT.AND P1, PT, R9, 0x5, !P0 ;  /* 0x000000050900780c */ /* 0x000fc40004721270 */
[----:B------:R-:W-:Y:S02]  /*0590*/  ISETP.LT.AND P0, PT, R11, 0x5, !P0 ;  /* 0x000000050b00780c */ /* 0x000fe40004701270 */
[----:B------:R-:W-:Y:S01]  /*05a0*/  LOP3.LUT R10, R10, 0x70, RZ, 0xc0, !PT ;  /* 0x000000700a0a7812 */ /* 0x000fe200078ec0ff */
[----:B------:R-:W-:-:S04]  /*05b0*/  IMAD R9, R9, 0x18, R0 ;  /* 0x0000001809097824 */ /* 0x000fc800078e0200 */
[----:B------:R-:W-:Y:S02]  /*05c0*/  VIADD R13, R10, UR4 ;  /* 0x000000040a0d7c36 */ /* 0x000fe40008000000 */
[----:B0-----:R-:W-:-:S04]  /*05d0*/  IMAD.WIDE R10, R9, 0x4, R2 ;  /* 0x00000004090a7825 */ /* 0x001fc800078e0202 */
[----:B------:R-:W-:Y:S01]  /*05e0*/  IMAD R13, R8, 0x4, R13 ;  /* 0x00000004080d7824 */ /* 0x000fe200078e020d */
[----:B--2---:R-:W-:Y:S04]  /*05f0*/  STS [R12+0x40], R18 ;  /* 0x000040120c007388 */ /* 0x004fe80000000800 */
[----:B---3--:R-:W-:Y:S04]  /*0600*/  STS [R12], R24 ;  /* 0x000000180c007388 */ /* 0x008fe80000000800 */
[----:B----4-:R-:W-:Y:S04]  /*0610*/  STS [R12+0x80], R19 ;  /* 0x000080130c007388 */ /* 0x010fe80000000800 */
[----:B-----5:R-:W-:Y:S04]  /*0620*/  STS [R12+0xc0], R20 ;  /* 0x0000c0140c007388 */ /* 0x020fe80000000800 */
[----:B------:R-:W-:Y:S04]  /*0630*/  STS [R12+0x100], R21 ;  /* 0x000100150c007388 */ /* 0x000fe80000000800 */
[----:B------:R-:W-:Y:S04]  /*0640*/  STS [R12+0x140], R22 ;  /* 0x000140160c007388 */ /* 0x000fe80000000800 */
[----:B------:R-:W-:Y:S04]  /*0650*/  STS [R12+0x180], R23 ;  /* 0x000180170c007388 */ /* 0x000fe80000000800 */
[----:B------:R-:W-:Y:S01]  /*0660*/  STS [R12+0x1c0], R25 ;  /* 0x0001c0190c007388 */ /* 0x000fe20000000800 */
[----:B------:R-:W-:Y:S06]  /*0670*/  BAR.SYNC.DEFER_BLOCKING 0x0 ;  /* 0x0000000000007b1d */ /* 0x000fec0000010000 */
[----:B------:R-:W0:Y:S04]  /*0680*/  LDS.128 R4, [R4] ;  /* 0x0000000004047984 */ /* 0x000e280000000c00 */
[----:B0-----:R0:W-:Y:S02]  /*0690*/  @P1 STG.E.128 desc[UR6][R10.64], R4 ;  /* 0x000000040a001986 */ /* 0x0011e4000c101d06 */
[----:B0-----:R-:W-:Y:S05]  /*06a0*/  @!P0 EXIT ;  /* 0x000000000000894d */ /* 0x001fea0003800000 */
[----:B------:R-:W0:Y:S01]  /*06b0*/  LDS.128 R12, [R13+0x800] ;  /* 0x000800000d0c7984 */ /* 0x000e220000000c00 */
[----:B------:R-:W-:-:S04]  /*06c0*/  VIADD R9, R9, 0x60 ;  /* 0x0000006009097836 */ /* 0x000fc80000000000 */
[----:B------:R-:W-:-:S05]  /*06d0*/  IMAD.WIDE R2, R9, 0x4, R2 ;  /* 0x0000000409027825 */ /* 0x000fca00078e0202 */
[----:B0-----:R-:W-:Y:S01]  /*06e0*/  STG.E.128 desc[UR6][R2.64], R12 ;  /* 0x0000000c02007986 */ /* 0x001fe2000c101d06 */
[----:B------:R-:W-:Y:S05]  /*06f0*/  EXIT ;  /* 0x000000000000794d */ /* 0x000fea0003800000 */
.L_x_0:
[----:B------:R-:W-:-:S00]  /*0700*/  BRA `(.L_x_0) ;  /* 0xfffffffc00fc7947 */ /* 0x000fc0000383ffff */
[----:B------:R-:W-:-:S00]  /*0710*/  NOP ;  /* 0x0000000000007918 */ /* 0x000fc00000000000 */
        /* <DEDUP_REMOVED lines=14> */
.L_x_1:


//--------------------- .nv.shared.triton_poi_fused_4 --------------------------
	.section	.nv.shared.triton_poi_fused_4,"aw",@nobits
	.sectionflags	@""
	.align	16
	.zero		1024


//--------------------- .nv.constant0.triton_poi_fused_4 --------------------------
	.section	.nv.constant0.triton_poi_fused_4,"a",@progbits
	.sectionflags	@""
	.align	4
.nv.constant0.triton_poi_fused_4:
	.zero		552
